//
// Generated by NVIDIA NVVM Compiler
//
// Compiler Build ID: CL-36424714
// Cuda compilation tools, release 13.0, V13.0.88
// Based on NVVM 20.0.0
//

.version 9.0
.target sm_100
.address_size 64

	// .globl	_Z5Hellov
.extern .func  (.param .b32 func_retval0) vprintf
(
	.param .b64 vprintf_param_0,
	.param .b64 vprintf_param_1
)
;
.global .align 1 .b8 $str[50] = {72, 101, 108, 108, 111, 32, 102, 114, 111, 109, 32, 116, 104, 114, 101, 97, 100, 32, 40, 37, 100, 44, 37, 100, 44, 37, 100, 41, 32, 105, 110, 32, 98, 108, 111, 99, 107, 32, 40, 37, 100, 44, 37, 100, 44, 37, 100, 41, 10};

.visible .entry _Z5Hellov()
{
	.local .align 8 .b8 	__local_depot0[24];
	.reg .b64 	%SP;
	.reg .b64 	%SPL;
	.reg .b32 	%r<9>;
	.reg .b64 	%rd<5>;

	mov.u64 	%SPL, __local_depot0;
	cvta.local.u64 	%SP, %SPL;
	add.u64 	%rd1, %SP, 0;
	add.u64 	%rd2, %SPL, 0;
	mov.u32 	%r1, %tid.x;
	mov.u32 	%r2, %tid.y;
	mov.u32 	%r3, %tid.z;
	mov.u32 	%r4, %ctaid.x;
	mov.u32 	%r5, %ctaid.y;
	mov.u32 	%r6, %ctaid.z;
	st.local.v2.u32 	[%rd2], {%r1, %r2};
	st.local.v2.u32 	[%rd2+8], {%r3, %r4};
	st.local.v2.u32 	[%rd2+16], {%r5, %r6};
	mov.u64 	%rd3, $str;
	cvta.global.u64 	%rd4, %rd3;
	{ // callseq 0, 0
	.param .b64 param0;
	st.param.b64 	[param0], %rd4;
	.param .b64 param1;
	st.param.b64 	[param1], %rd1;
	.param .b32 retval0;
	call.uni (retval0), 
	vprintf, 
	(
	param0, 
	param1
	);
	ld.param.b32 	%r7, [retval0];
	} // callseq 0
	ret;

}


// ===== COMPILED SASS (sm_100) =====

	.target	sm_100

	.elftype	@"ET_EXEC"


//--------------------- .note.nv.tkinfo           --------------------------
	.section	.note.nv.tkinfo,"",@"SHT_NOTE"
	.sectionflags	@"SHF_NOTE_NV_TKINFO"
	.tkinfo
        /*0018*/ 	.word	0x00000002
        /*0030*/ 	.string	""
        /*0030*/ 	.string	"ptxas"
        /*0030*/ 	.string	"Cuda compilation tools, release 13.0, V13.0.88"
        /*0030*/ 	.string	"Build cuda_13.0.r13.0/compiler.36424714_0"
        /*0030*/ 	.string	"-arch sm_100 -m 64 "



//--------------------- .note.nv.cuinfo           --------------------------
	.section	.note.nv.cuinfo,"",@"SHT_NOTE"
	.sectionflags	@"SHF_NOTE_NV_CUINFO"
        /*0018*/ 	.short	0x0002
        /*001a*/ 	.short	0x0064
        /*001c*/ 	.short	0x0082
	.zero		2


//--------------------- .nv.info                  --------------------------
	.section	.nv.info,"",@"SHT_CUDA_INFO"
	.align	4


	//----- nvinfo : EIATTR_REGCOUNT
	.align		4
        /*0000*/ 	.byte	0x04, 0x2f
        /*0002*/ 	.short	(.L_2 - .L_1)
	.align		4
.L_1:
        /*0004*/ 	.word	index@(_Z5Hellov)
        /*0008*/ 	.word	0x00000018


	//----- nvinfo : EIATTR_FRAME_SIZE
	.align		4
.L_2:
        /*000c*/ 	.byte	0x04, 0x11
        /*000e*/ 	.short	(.L_4 - .L_3)
	.align		4
.L_3:
        /*0010*/ 	.word	index@(_Z5Hellov)
        /*0014*/ 	.word	0x00000018


	//----- nvinfo : EIATTR_MIN_STACK_SIZE
	.align		4
.L_4:
        /*0018*/ 	.byte	0x04, 0x12
        /*001a*/ 	.short	(.L_6 - .L_5)
	.align		4
.L_5:
        /*001c*/ 	.word	index@(_Z5Hellov)
        /*0020*/ 	.word	0x00000018
.L_6:


//--------------------- .nv.compat                --------------------------
	.section	.nv.compat,"",@"SHT_CUDA_COMPAT_INFO"
	.align	4
        /*0000*/ 	.byte	0x02, 0x09, 0x00, 0x00, 0x02, 0x02, 0x01, 0x00, 0x02, 0x05, 0x05, 0x00, 0x03, 0x07, 0x01, 0x01
        /*0010*/ 	.byte	0x02, 0x03, 0x00, 0x00, 0x02, 0x06, 0x01, 0x00, 0x04, 0x0b, 0x08, 0x00, 0x09, 0x00, 0x00, 0x00
        /*0020*/ 	.byte	0x00, 0x00, 0x00, 0x00


//--------------------- .nv.info._Z5Hellov        --------------------------
	.section	.nv.info._Z5Hellov,"",@"SHT_CUDA_INFO"
	.sectionflags	@""
	.align	4


	//----- nvinfo : EIATTR_CUDA_API_VERSION
	.align		4
        /*0000*/ 	.byte	0x04, 0x37
        /*0002*/ 	.short	(.L_8 - .L_7)
.L_7:
        /*0004*/ 	.word	0x00000082


	//----- nvinfo : EIATTR_SPARSE_MMA_MASK
	.align		4
.L_8:
        /*0008*/ 	.byte	0x03, 0x50
        /*000a*/ 	.short	0x0000


	//----- nvinfo : EIATTR_MAXREG_COUNT
	.align		4
        /*000c*/ 	.byte	0x03, 0x1b
        /*000e*/ 	.short	0x00ff


	//----- nvinfo : EIATTR_EXTERNS
	.align		4
        /*0010*/ 	.byte	0x04, 0x0f
        /*0012*/ 	.short	(.L_10 - .L_9)


	//   ....[0]....
	.align		4
.L_9:
        /*0014*/ 	.word	index@(vprintf)


	//----- nvinfo : EIATTR_MERCURY_ISA_VERSION
	.align		4
.L_10:
        /*0018*/ 	.byte	0x03, 0x5f
        /*001a*/ 	.short	0x0101


	//----- nvinfo : EIATTR_VRC_CTA_INIT_COUNT
	.align		4
        /*001c*/ 	.byte	0x02, 0x4a
	.zero		1
	.zero		1


	//----- nvinfo : EIATTR_SYSCALL_OFFSETS
	.align		4
        /*0020*/ 	.byte	0x04, 0x46
        /*0022*/ 	.short	(.L_12 - .L_11)


	//   ....[0]....
.L_11:
        /*0024*/ 	.word	0x00000150


	//----- nvinfo : EIATTR_EXIT_INSTR_OFFSETS
	.align		4
.L_12:
        /*0028*/ 	.byte	0x04, 0x1c
        /*002a*/ 	.short	(.L_14 - .L_13)


	//   ....[0]....
.L_13:
        /*002c*/ 	.word	0x00000160


	//----- nvinfo : EIATTR_SW_WAR
	.align		4
.L_14:
        /*0030*/ 	.byte	0x04, 0x36
        /*0032*/ 	.short	(.L_16 - .L_15)
.L_15:
        /*0034*/ 	.word	0x00000008
.L_16:


//--------------------- .nv.callgraph             --------------------------
	.section	.nv.callgraph,"",@"SHT_CUDA_CALLGRAPH"
	.align	4
	.sectionentsize	8
	.align		4
        /*0000*/ 	.word	0x00000000
	.align		4
        /*0004*/ 	.word	0xffffffff
	.align		4
        /*0008*/ 	.word	index@(_Z5Hellov)
	.align		4
        /*000c*/ 	.word	index@(vprintf)
	.align		4
        /*0010*/ 	.word	0x00000000
	.align		4
        /*0014*/ 	.word	0xfffffffe
	.align		4
        /*0018*/ 	.word	0x00000000
	.align		4
        /*001c*/ 	.word	0xfffffffd
	.align		4
        /*0020*/ 	.word	0x00000000
	.align		4
        /*0024*/ 	.word	0xfffffffc


//--------------------- .nv.constant4             --------------------------
	.section	.nv.constant4,"a",@progbits
	.align	8
	.align		8
.nv.constant4:
        /*0000*/ 	.dword	vprintf
	.align		8
        /*0008*/ 	.dword	$str


//--------------------- .text._Z5Hellov           --------------------------
	.section	.text._Z5Hellov,"ax",@progbits
	.align	128
        .global         _Z5Hellov
        .type           _Z5Hellov,@function
        .size           _Z5Hellov,(.L_x_2 - _Z5Hellov)
        .other          _Z5Hellov,@"STO_CUDA_ENTRY STV_DEFAULT"
_Z5Hellov:
.text._Z5Hellov:
[----:B------:R-:W0:Y:S01]  /*0000*/  LDC R1, c[0x0][0x37c] ;  /* 0x0000df00ff017b82 */ /* 0x000e220000000800 */
[----:B------:R-:W1:Y:S01]  /*0010*/  S2R R8, SR_TID.X ;  /* 0x0000000000087919 */ /* 0x000e620000002100 */
[----:B0-----:R-:W-:Y:S01]  /*0020*/  VIADD R1, R1, 0xffffffe8 ;  /* 0xffffffe801017836 */ /* 0x001fe20000000000 */
[----:B------:R-:W-:Y:S01]  /*0030*/  MOV R0, 0x0 ;  /* 0x0000000000007802 */ /* 0x000fe20000000f00 */
[----:B------:R-:W0:Y:S01]  /*0040*/  LDCU UR4, c[0x0][0x2f8] ;  /* 0x00005f00ff0477ac */ /* 0x000e220008000800 */
[----:B------:R-:W1:Y:S03]  /*0050*/  S2R R9, SR_TID.Y ;  /* 0x0000000000097919 */ /* 0x000e660000002200 */
[----:B------:R2:W3:Y:S01]  /*0060*/  LDC.64 R2, c[0x4][R0] ;  /* 0x0100000000027b82 */ /* 0x0004e20000000a00 */
[----:B------:R-:W4:Y:S01]  /*0070*/  LDCU.64 UR6, c[0x4][0x8] ;  /* 0x01000100ff0677ac */ /* 0x000f220008000a00 */
[----:B------:R-:W5:Y:S01]  /*0080*/  S2R R10, SR_TID.Z ;  /* 0x00000000000a7919 */ /* 0x000f620000002300 */
[----:B------:R-:W2:Y:S01]  /*0090*/  LDCU UR5, c[0x0][0x2fc] ;  /* 0x00005f80ff0577ac */ /* 0x000ea20008000800 */
[----:B------:R-:W5:Y:S01]  /*00a0*/  S2R R11, SR_CTAID.X ;  /* 0x00000000000b7919 */ /* 0x000f620000002500 */
[----:B------:R-:W5:Y:S01]  /*00b0*/  S2R R12, SR_CTAID.Y ;  /* 0x00000000000c7919 */ /* 0x000f620000002600 */
[----:B------:R-:W5:Y:S01]  /*00c0*/  S2R R13, SR_CTAID.Z ;  /* 0x00000000000d7919 */ /* 0x000f620000002700 */
[----:B0-----:R-:W-:Y:S01]  /*00d0*/  IADD3 R6, P0, PT, R1, UR4, RZ ;  /* 0x0000000401067c10 */ /* 0x001fe2000ff1e0ff */
[----:B----4-:R-:W-:Y:S01]  /*00e0*/  IMAD.U32 R4, RZ, RZ, UR6 ;  /* 0x00000006ff047e24 */ /* 0x010fe2000f8e00ff */
[----:B------:R-:W-:-:S03]  /*00f0*/  MOV R5, UR7 ;  /* 0x0000000700057c02 */ /* 0x000fc60008000f00 */
[----:B--2---:R-:W-:Y:S01]  /*0100*/  IMAD.X R7, RZ, RZ, UR5, P0 ;  /* 0x00000005ff077e24 */ /* 0x004fe200080e06ff */
[----:B-1----:R0:W-:Y:S04]  /*0110*/  STL.64 [R1], R8 ;  /* 0x0000000801007387 */ /* 0x0021e80000100a00 */
[----:B-----5:R0:W-:Y:S04]  /*0120*/  STL.64 [R1+0x8], R10 ;  /* 0x0000080a01007387 */ /* 0x0201e80000100a00 */
[----:B------:R0:W-:Y:S02]  /*0130*/  STL.64 [R1+0x10], R12 ;  /* 0x0000100c01007387 */ /* 0x0001e40000100a00 */
[----:B------:R-:W-:-:S07]  /*0140*/  LEPC R20, `(.L_x_0) ;  /* 0x000000001014794e */ /* 0x000fce0000000000 */
[----:B0--3--:R-:W-:Y:S05]  /*0150*/  CALL.ABS.NOINC R2 ;  /* 0x0000000002007343 */ /* 0x009fea0003c00000 */
.L_x_0:
[----:B------:R-:W-:Y:S05]  /*0160*/  EXIT ;  /* 0x000000000000794d */ /* 0x000fea0003800000 */
.L_x_1:
[----:B------:R-:W-:-:S00]  /*0170*/  BRA `(.L_x_1) ;  /* 0xfffffffc00fc7947 */ /* 0x000fc0000383ffff */
[----:B------:R-:W-:-:S00]  /*0180*/  NOP ;  /* 0x0000000000007918 */ /* 0x000fc00000000000 */
[----:B------:R-:W-:-:S00]  /*0190*/  NOP ;  /* 0x0000000000007918 */ /* 0x000fc00000000000 */
[----:B------:R-:W-:-:S00]  /*01a0*/  NOP ;  /* 0x0000000000007918 */ /* 0x000fc00000000000 */
[----:B------:R-:W-:-:S00]  /*01b0*/  NOP ;  /* 0x0000000000007918 */ /* 0x000fc00000000000 */
[----:B------:R-:W-:-:S00]  /*01c0*/  NOP ;  /* 0x0000000000007918 */ /* 0x000fc00000000000 */
[----:B------:R-:W-:-:S00]  /*01d0*/  NOP ;  /* 0x0000000000007918 */ /* 0x000fc00000000000 */
[----:B------:R-:W-:-:S00]  /*01e0*/  NOP ;  /* 0x0000000000007918 */ /* 0x000fc00000000000 */
[----:B------:R-:W-:-:S00]  /*01f0*/  NOP ;  /* 0x0000000000007918 */ /* 0x000fc00000000000 */
.L_x_2:


//--------------------- .nv.global.init           --------------------------
	.section	.nv.global.init,"aw",@progbits
.nv.global.init:
	.type		$str,@object
	.size		$str,(.L_0 - $str)
$str:
        /*0000*/ 	.byte	0x48, 0x65, 0x6c, 0x6c, 0x6f, 0x20, 0x66, 0x72, 0x6f, 0x6d, 0x20, 0x74, 0x68, 0x72, 0x65, 0x61
        /*0010*/ 	.byte	0x64, 0x20, 0x28, 0x25, 0x64, 0x2c, 0x25, 0x64, 0x2c, 0x25, 0x64, 0x29, 0x20, 0x69, 0x6e, 0x20
        /*0020*/ 	.byte	0x62, 0x6c, 0x6f, 0x63, 0x6b, 0x20, 0x28, 0x25, 0x64, 0x2c, 0x25, 0x64, 0x2c, 0x25, 0x64, 0x29
        /*0030*/ 	.byte	0x0a, 0x00
.L_0:


//--------------------- .nv.shared.reserved.0     --------------------------
	.section	.nv.shared.reserved.0,"aw",@nobits
	.weak		__nv_reservedSMEM_offset_0_alias
	.size		__nv_reservedSMEM_offset_0_alias, 0, 64
	.other		__nv_reservedSMEM_offset_0_alias,@"STO_CUDA_RESERVED_SHARED STV_DEFAULT"
__nv_reservedSMEM_offset_0_alias:
	.zero		0
	.zero		64


//--------------------- .nv.constant0._Z5Hellov   --------------------------
	.section	.nv.constant0._Z5Hellov,"a",@progbits
	.sectionflags	@""
	.align	4
.nv.constant0._Z5Hellov:
	.zero		896


//--------------------- SYMBOLS --------------------------

	.type		.nv.reservedSmem.offset0,@object
	.size		.nv.reservedSmem.offset0,0x4
	.type		vprintf,@function
